//
// Generated by NVIDIA NVVM Compiler
//
// Compiler Build ID: CL-36424714
// Cuda compilation tools, release 13.0, V13.0.88
// Based on NVVM 20.0.0
//

.version 9.0
.target sm_100
.address_size 64

	// .globl	_Z20lz77_compress_kernelPciPP5tokeniiii

.visible .entry _Z20lz77_compress_kernelPciPP5tokeniiii(
	.param .u64 .ptr .align 1 _Z20lz77_compress_kernelPciPP5tokeniiii_param_0,
	.param .u32 _Z20lz77_compress_kernelPciPP5tokeniiii_param_1,
	.param .u64 .ptr .align 1 _Z20lz77_compress_kernelPciPP5tokeniiii_param_2,
	.param .u32 _Z20lz77_compress_kernelPciPP5tokeniiii_param_3,
	.param .u32 _Z20lz77_compress_kernelPciPP5tokeniiii_param_4,
	.param .u32 _Z20lz77_compress_kernelPciPP5tokeniiii_param_5,
	.param .u32 _Z20lz77_compress_kernelPciPP5tokeniiii_param_6
)
{
	.reg .pred 	%p<15>;
	.reg .b16 	%rs<4>;
	.reg .b32 	%r<68>;
	.reg .b64 	%rd<23>;

	ld.param.u64 	%rd6, [_Z20lz77_compress_kernelPciPP5tokeniiii_param_0];
	ld.param.u32 	%r31, [_Z20lz77_compress_kernelPciPP5tokeniiii_param_1];
	ld.param.u64 	%rd5, [_Z20lz77_compress_kernelPciPP5tokeniiii_param_2];
	ld.param.u32 	%r29, [_Z20lz77_compress_kernelPciPP5tokeniiii_param_3];
	ld.param.u32 	%r30, [_Z20lz77_compress_kernelPciPP5tokeniiii_param_4];
	ld.param.u32 	%r32, [_Z20lz77_compress_kernelPciPP5tokeniiii_param_5];
	ld.param.u32 	%r33, [_Z20lz77_compress_kernelPciPP5tokeniiii_param_6];
	cvta.to.global.u64 	%rd1, %rd6;
	mov.u32 	%r34, %tid.x;
	mov.u32 	%r35, %ctaid.x;
	mov.u32 	%r36, %ntid.x;
	mad.lo.s32 	%r1, %r35, %r36, %r34;
	mul.lo.s32 	%r2, %r31, %r1;
	add.s32 	%r37, %r32, -1;
	setp.eq.s32 	%p3, %r1, %r37;
	mul.lo.s32 	%r38, %r32, %r31;
	sub.s32 	%r39, %r33, %r38;
	selp.b32 	%r40, %r39, 0, %p3;
	add.s32 	%r3, %r40, %r31;
	setp.lt.s32 	%p4, %r3, 1;
	@%p4 bra 	$L__BB0_13;
	cvta.to.global.u64 	%rd7, %rd5;
	mul.wide.s32 	%rd8, %r1, 8;
	add.s64 	%rd2, %rd7, %rd8;
	mov.b32 	%r56, 0;
	mov.u32 	%r57, %r56;
$L__BB0_2:
	sub.s32 	%r43, %r57, %r29;
	max.s32 	%r60, %r43, 0;
	setp.ge.s32 	%p5, %r60, %r57;
	mov.b32 	%r65, 0;
	mov.u32 	%r66, %r65;
	@%p5 bra 	$L__BB0_9;
	add.s32 	%r7, %r2, %r57;
	mov.b32 	%r66, 0;
	mov.u32 	%r65, %r66;
$L__BB0_4:
	add.s32 	%r63, %r2, %r60;
	mov.b32 	%r64, 0;
	mov.u32 	%r61, %r57;
	mov.u32 	%r62, %r7;
$L__BB0_5:
	mov.u32 	%r15, %r64;
	cvt.s64.s32 	%rd9, %r63;
	add.s64 	%rd3, %rd1, %rd9;
	cvt.s64.s32 	%rd10, %r62;
	add.s64 	%rd4, %rd1, %rd10;
	setp.ge.s32 	%p7, %r61, %r3;
	mov.pred 	%p14, 0;
	@%p7 bra 	$L__BB0_7;
	ld.global.u8 	%rs1, [%rd3];
	ld.global.u8 	%rs2, [%rd4];
	setp.eq.s16 	%p14, %rs1, %rs2;
$L__BB0_7:
	setp.lt.s32 	%p8, %r15, %r30;
	and.pred  	%p9, %p8, %p14;
	add.s32 	%r64, %r15, 1;
	add.s32 	%r63, %r63, 1;
	add.s32 	%r62, %r62, 1;
	add.s32 	%r61, %r61, 1;
	@%p9 bra 	$L__BB0_5;
	setp.gt.u32 	%p10, %r15, %r65;
	sub.s32 	%r46, %r57, %r60;
	max.u32 	%r65, %r15, %r65;
	selp.b32 	%r66, %r46, %r66, %p10;
	add.s32 	%r60, %r60, 1;
	setp.ne.s32 	%p11, %r60, %r57;
	@%p11 bra 	$L__BB0_4;
$L__BB0_9:
	setp.eq.s32 	%p12, %r65, 0;
	@%p12 bra 	$L__BB0_11;
	add.s32 	%r47, %r57, %r2;
	add.s32 	%r48, %r47, %r65;
	cvt.s64.s32 	%rd11, %r48;
	add.s64 	%rd12, %rd1, %rd11;
	ld.global.u8 	%rs3, [%rd12];
	ld.global.u64 	%rd13, [%rd2];
	cvta.to.global.u64 	%rd14, %rd13;
	mul.wide.u32 	%rd15, %r56, 12;
	add.s64 	%rd16, %rd14, %rd15;
	st.global.u32 	[%rd16], %r66;
	st.global.u32 	[%rd16+4], %r65;
	st.global.u8 	[%rd16+8], %rs3;
	add.s32 	%r67, %r65, 1;
	bra.uni 	$L__BB0_12;
$L__BB0_11:
	add.s32 	%r50, %r57, %r2;
	cvt.s64.s32 	%rd17, %r50;
	add.s64 	%rd18, %rd1, %rd17;
	ld.global.u64 	%rd19, [%rd2];
	cvta.to.global.u64 	%rd20, %rd19;
	mul.wide.u32 	%rd21, %r56, 12;
	add.s64 	%rd22, %rd20, %rd21;
	ld.global.u8 	%r51, [%rd18];
	mov.b32 	%r52, 0;
	st.global.u32 	[%rd22], %r52;
	st.global.u32 	[%rd22+4], %r52;
	prmt.b32 	%r53, %r51, 0, 0x3340U;
	prmt.b32 	%r54, %r52, 0, 0x3340U;
	prmt.b32 	%r55, %r53, %r54, 0x5410U;
	st.global.u32 	[%rd22+8], %r55;
	mov.b32 	%r67, 1;
$L__BB0_12:
	add.s32 	%r56, %r56, 1;
	add.s32 	%r57, %r67, %r57;
	setp.lt.s32 	%p13, %r57, %r3;
	@%p13 bra 	$L__BB0_2;
$L__BB0_13:
	ret;

}


// ===== COMPILED SASS (sm_100) =====

	.target	sm_100

	.elftype	@"ET_EXEC"


//--------------------- .note.nv.tkinfo           --------------------------
	.section	.note.nv.tkinfo,"",@"SHT_NOTE"
	.sectionflags	@"SHF_NOTE_NV_TKINFO"
	.tkinfo
        /*0018*/ 	.word	0x00000002
        /*0030*/ 	.string	""
        /*0030*/ 	.string	"ptxas"
        /*0030*/ 	.string	"Cuda compilation tools, release 13.0, V13.0.88"
        /*0030*/ 	.string	"Build cuda_13.0.r13.0/compiler.36424714_0"
        /*0030*/ 	.string	"-arch sm_100 -m 64 "



//--------------------- .note.nv.cuinfo           --------------------------
	.section	.note.nv.cuinfo,"",@"SHT_NOTE"
	.sectionflags	@"SHF_NOTE_NV_CUINFO"
        /*0018*/ 	.short	0x0002
        /*001a*/ 	.short	0x0064
        /*001c*/ 	.short	0x0082
	.zero		2


//--------------------- .nv.info                  --------------------------
	.section	.nv.info,"",@"SHT_CUDA_INFO"
	.align	4


	//----- nvinfo : EIATTR_REGCOUNT
	.align		4
        /*0000*/ 	.byte	0x04, 0x2f
        /*0002*/ 	.short	(.L_1 - .L_0)
	.align		4
.L_0:
        /*0004*/ 	.word	index@(_Z20lz77_compress_kernelPciPP5tokeniiii)
        /*0008*/ 	.word	0x00000017


	//----- nvinfo : EIATTR_FRAME_SIZE
	.align		4
.L_1:
        /*000c*/ 	.byte	0x04, 0x11
        /*000e*/ 	.short	(.L_3 - .L_2)
	.align		4
.L_2:
        /*0010*/ 	.word	index@(_Z20lz77_compress_kernelPciPP5tokeniiii)
        /*0014*/ 	.word	0x00000000


	//----- nvinfo : EIATTR_MIN_STACK_SIZE
	.align		4
.L_3:
        /*0018*/ 	.byte	0x04, 0x12
        /*001a*/ 	.short	(.L_5 - .L_4)
	.align		4
.L_4:
        /*001c*/ 	.word	index@(_Z20lz77_compress_kernelPciPP5tokeniiii)
        /*0020*/ 	.word	0x00000000
.L_5:


//--------------------- .nv.compat                --------------------------
	.section	.nv.compat,"",@"SHT_CUDA_COMPAT_INFO"
	.align	4
        /*0000*/ 	.byte	0x02, 0x09, 0x00, 0x00, 0x02, 0x02, 0x01, 0x00, 0x02, 0x05, 0x05, 0x00, 0x03, 0x07, 0x01, 0x01
        /*0010*/ 	.byte	0x02, 0x03, 0x00, 0x00, 0x02, 0x06, 0x01, 0x00, 0x04, 0x0b, 0x08, 0x00, 0x09, 0x00, 0x00, 0x00
        /*0020*/ 	.byte	0x00, 0x00, 0x00, 0x00


//--------------------- .nv.info._Z20lz77_compress_kernelPciPP5tokeniiii --------------------------
	.section	.nv.info._Z20lz77_compress_kernelPciPP5tokeniiii,"",@"SHT_CUDA_INFO"
	.sectionflags	@""
	.align	4


	//----- nvinfo : EIATTR_CUDA_API_VERSION
	.align		4
        /*0000*/ 	.byte	0x04, 0x37
        /*0002*/ 	.short	(.L_7 - .L_6)
.L_6:
        /*0004*/ 	.word	0x00000082


	//----- nvinfo : EIATTR_KPARAM_INFO
	.align		4
.L_7:
        /*0008*/ 	.byte	0x04, 0x17
        /*000a*/ 	.short	(.L_9 - .L_8)
.L_8:
        /*000c*/ 	.word	0x00000000
        /*0010*/ 	.short	0x0006
        /*0012*/ 	.short	0x0024
        /*0014*/ 	.byte	0x00, 0xf0, 0x11, 0x00


	//----- nvinfo : EIATTR_KPARAM_INFO
	.align		4
.L_9:
        /*0018*/ 	.byte	0x04, 0x17
        /*001a*/ 	.short	(.L_11 - .L_10)
.L_10:
        /*001c*/ 	.word	0x00000000
        /*0020*/ 	.short	0x0005
        /*0022*/ 	.short	0x0020
        /*0024*/ 	.byte	0x00, 0xf0, 0x11, 0x00


	//----- nvinfo : EIATTR_KPARAM_INFO
	.align		4
.L_11:
        /*0028*/ 	.byte	0x04, 0x17
        /*002a*/ 	.short	(.L_13 - .L_12)
.L_12:
        /*002c*/ 	.word	0x00000000
        /*0030*/ 	.short	0x0004
        /*0032*/ 	.short	0x001c
        /*0034*/ 	.byte	0x00, 0xf0, 0x11, 0x00


	//----- nvinfo : EIATTR_KPARAM_INFO
	.align		4
.L_13:
        /*0038*/ 	.byte	0x04, 0x17
        /*003a*/ 	.short	(.L_15 - .L_14)
.L_14:
        /*003c*/ 	.word	0x00000000
        /*0040*/ 	.short	0x0003
        /*0042*/ 	.short	0x0018
        /*0044*/ 	.byte	0x00, 0xf0, 0x11, 0x00


	//----- nvinfo : EIATTR_KPARAM_INFO
	.align		4
.L_15:
        /*0048*/ 	.byte	0x04, 0x17
        /*004a*/ 	.short	(.L_17 - .L_16)
.L_16:
        /*004c*/ 	.word	0x00000000
        /*0050*/ 	.short	0x0002
        /*0052*/ 	.short	0x0010
        /*0054*/ 	.byte	0x00, 0xf5, 0x21, 0x00


	//----- nvinfo : EIATTR_KPARAM_INFO
	.align		4
.L_17:
        /*0058*/ 	.byte	0x04, 0x17
        /*005a*/ 	.short	(.L_19 - .L_18)
.L_18:
        /*005c*/ 	.word	0x00000000
        /*0060*/ 	.short	0x0001
        /*0062*/ 	.short	0x0008
        /*0064*/ 	.byte	0x00, 0xf0, 0x11, 0x00


	//----- nvinfo : EIATTR_KPARAM_INFO
	.align		4
.L_19:
        /*0068*/ 	.byte	0x04, 0x17
        /*006a*/ 	.short	(.L_21 - .L_20)
.L_20:
        /*006c*/ 	.word	0x00000000
        /*0070*/ 	.short	0x0000
        /*0072*/ 	.short	0x0000
        /*0074*/ 	.byte	0x00, 0xf5, 0x21, 0x00


	//----- nvinfo : EIATTR_SPARSE_MMA_MASK
	.align		4
.L_21:
        /*0078*/ 	.byte	0x03, 0x50
        /*007a*/ 	.short	0x0000


	//----- nvinfo : EIATTR_MAXREG_COUNT
	.align		4
        /*007c*/ 	.byte	0x03, 0x1b
        /*007e*/ 	.short	0x00ff


	//----- nvinfo : EIATTR_MERCURY_ISA_VERSION
	.align		4
        /*0080*/ 	.byte	0x03, 0x5f
        /*0082*/ 	.short	0x0101


	//----- nvinfo : EIATTR_VRC_CTA_INIT_COUNT
	.align		4
        /*0084*/ 	.byte	0x02, 0x4a
	.zero		1
	.zero		1


	//----- nvinfo : EIATTR_EXIT_INSTR_OFFSETS
	.align		4
        /*0088*/ 	.byte	0x04, 0x1c
        /*008a*/ 	.short	(.L_23 - .L_22)


	//   ....[0]....
.L_22:
        /*008c*/ 	.word	0x000000e0


	//   ....[1]....
        /*0090*/ 	.word	0x000005c0


	//----- nvinfo : EIATTR_CRS_STACK_SIZE
	.align		4
.L_23:
        /*0094*/ 	.byte	0x04, 0x1e
        /*0096*/ 	.short	(.L_25 - .L_24)
.L_24:
        /*0098*/ 	.word	0x00000000


	//----- nvinfo : EIATTR_CBANK_PARAM_SIZE
	.align		4
.L_25:
        /*009c*/ 	.byte	0x03, 0x19
        /*009e*/ 	.short	0x0028


	//----- nvinfo : EIATTR_PARAM_CBANK
	.align		4
        /*00a0*/ 	.byte	0x04, 0x0a
        /*00a2*/ 	.short	(.L_27 - .L_26)
	.align		4
.L_26:
        /*00a4*/ 	.word	index@(.nv.constant0._Z20lz77_compress_kernelPciPP5tokeniiii)
        /*00a8*/ 	.short	0x0380
        /*00aa*/ 	.short	0x0028


	//----- nvinfo : EIATTR_SW_WAR
	.align		4
.L_27:
        /*00ac*/ 	.byte	0x04, 0x36
        /*00ae*/ 	.short	(.L_29 - .L_28)
.L_28:
        /*00b0*/ 	.word	0x00000008
.L_29:


//--------------------- .nv.callgraph             --------------------------
	.section	.nv.callgraph,"",@"SHT_CUDA_CALLGRAPH"
	.align	4
	.sectionentsize	8
	.align		4
        /*0000*/ 	.word	0x00000000
	.align		4
        /*0004*/ 	.word	0xffffffff
	.align		4
        /*0008*/ 	.word	0x00000000
	.align		4
        /*000c*/ 	.word	0xfffffffe
	.align		4
        /*0010*/ 	.word	0x00000000
	.align		4
        /*0014*/ 	.word	0xfffffffd
	.align		4
        /*0018*/ 	.word	0x00000000
	.align		4
        /*001c*/ 	.word	0xfffffffc


//--------------------- .text._Z20lz77_compress_kernelPciPP5tokeniiii --------------------------
	.section	.text._Z20lz77_compress_kernelPciPP5tokeniiii,"ax",@progbits
	.align	128
        .global         _Z20lz77_compress_kernelPciPP5tokeniiii
        .type           _Z20lz77_compress_kernelPciPP5tokeniiii,@function
        .size           _Z20lz77_compress_kernelPciPP5tokeniiii,(.L_x_7 - _Z20lz77_compress_kernelPciPP5tokeniiii)
        .other          _Z20lz77_compress_kernelPciPP5tokeniiii,@"STO_CUDA_ENTRY STV_DEFAULT"
_Z20lz77_compress_kernelPciPP5tokeniiii:
.text._Z20lz77_compress_kernelPciPP5tokeniiii:
[----:B------:R-:W-:Y:S01]  /*0000*/  LDC R1, c[0x0][0x37c] ;  /* 0x0000df00ff017b82 */ /* 0x000fe20000000800 */
[----:B------:R-:W0:Y:S07]  /*0010*/  S2R R0, SR_TID.X ;  /* 0x0000000000007919 */ /* 0x000e2e0000002100 */
[----:B------:R-:W0:Y:S01]  /*0020*/  S2UR UR5, SR_CTAID.X ;  /* 0x00000000000579c3 */ /* 0x000e220000002500 */
[----:B------:R-:W1:Y:S07]  /*0030*/  LDCU.64 UR6, c[0x0][0x3a0] ;  /* 0x00007400ff0677ac */ /* 0x000e6e0008000a00 */
[----:B------:R-:W0:Y:S08]  /*0040*/  LDC R3, c[0x0][0x360] ;  /* 0x0000d800ff037b82 */ /* 0x000e300000000800 */
[----:B------:R-:W2:Y:S01]  /*0050*/  LDC R5, c[0x0][0x388] ;  /* 0x0000e200ff057b82 */ /* 0x000ea20000000800 */
[----:B-1----:R-:W-:-:S02]  /*0060*/  UIADD3 UR4, UPT, UPT, UR6, -0x1, URZ ;  /* 0xffffffff06047890 */ /* 0x002fc4000fffe0ff */
[----:B------:R-:W-:Y:S02]  /*0070*/  IMAD R2, RZ, RZ, -UR6 ;  /* 0x80000006ff027e24 */ /* 0x000fe4000f8e02ff */
[----:B0-----:R-:W-:-:S05]  /*0080*/  IMAD R0, R3, UR5, R0 ;  /* 0x0000000503007c24 */ /* 0x001fca000f8e0200 */
[----:B------:R-:W-:Y:S01]  /*0090*/  ISETP.NE.AND P0, PT, R0, UR4, PT ;  /* 0x0000000400007c0c */ /* 0x000fe2000bf05270 */
[----:B--2---:R-:W-:-:S05]  /*00a0*/  IMAD R2, R2, R5, UR7 ;  /* 0x0000000702027e24 */ /* 0x004fca000f8e0205 */
[----:B------:R-:W-:-:S05]  /*00b0*/  SEL R2, R2, RZ, !P0 ;  /* 0x000000ff02027207 */ /* 0x000fca0004000000 */
[----:B------:R-:W-:-:S05]  /*00c0*/  IMAD.IADD R6, R2, 0x1, R5 ;  /* 0x0000000102067824 */ /* 0x000fca00078e0205 */
[----:B------:R-:W-:-:S13]  /*00d0*/  ISETP.GE.AND P0, PT, R6, 0x1, PT ;  /* 0x000000010600780c */ /* 0x000fda0003f06270 */
[----:B------:R-:W-:Y:S05]  /*00e0*/  @!P0 EXIT ;  /* 0x000000000000894d */ /* 0x000fea0003800000 */
[----:B------:R-:W0:Y:S01]  /*00f0*/  LDC.64 R2, c[0x0][0x390] ;  /* 0x0000e400ff027b82 */ /* 0x000e220000000a00 */
[----:B------:R-:W-:Y:S01]  /*0100*/  CS2R R4, SRZ ;  /* 0x0000000000047805 */ /* 0x000fe2000001ff00 */
[----:B------:R-:W1:Y:S01]  /*0110*/  LDCU.64 UR4, c[0x0][0x358] ;  /* 0x00006b00ff0477ac */ /* 0x000e620008000a00 */
[----:B------:R-:W2:Y:S01]  /*0120*/  LDCU UR7, c[0x0][0x39c] ;  /* 0x00007380ff0777ac */ /* 0x000ea20008000800 */
[----:B------:R-:W3:Y:S02]  /*0130*/  LDCU.64 UR8, c[0x0][0x380] ;  /* 0x00007000ff0877ac */ /* 0x000ee40008000a00 */
[----:B0123--:R-:W-:-:S07]  /*0140*/  IMAD.WIDE R2, R0, 0x8, R2 ;  /* 0x0000000800027825 */ /* 0x00ffce00078e0202 */
.L_x_5:
[----:B------:R-:W0:Y:S01]  /*0150*/  LDCU UR6, c[0x0][0x398] ;  /* 0x00007300ff0677ac */ /* 0x000e220008000800 */
[----:B------:R-:W-:Y:S01]  /*0160*/  BSSY.RECONVERGENT B0, `(.L_x_0) ;  /* 0x0000027000007945 */ /* 0x000fe20003800200 */
[----:B------:R-:W-:Y:S02]  /*0170*/  IMAD.MOV.U32 R7, RZ, RZ, RZ ;  /* 0x000000ffff077224 */ /* 0x000fe400078e00ff */
[----:B------:R-:W-:Y:S01]  /*0180*/  IMAD.MOV.U32 R17, RZ, RZ, RZ ;  /* 0x000000ffff117224 */ /* 0x000fe200078e00ff */
[----:B0-----:R-:W-:-:S04]  /*0190*/  VIADDMNMX R8, R5, -UR6, RZ, !PT ;  /* 0x8000000605087c46 */ /* 0x001fc8000f8001ff */
[----:B------:R-:W-:-:S13]  /*01a0*/  ISETP.GE.AND P0, PT, R8, R5, PT ;  /* 0x000000050800720c */ /* 0x000fda0003f06270 */
[----:B------:R-:W-:Y:S05]  /*01b0*/  @P0 BRA `(.L_x_1) ;  /* 0x0000000000840947 */ /* 0x000fea0003800000 */
[----:B------:R-:W0:Y:S01]  /*01c0*/  LDCU UR6, c[0x0][0x388] ;  /* 0x00007100ff0677ac */ /* 0x000e220008000800 */
[----:B------:R-:W-:Y:S02]  /*01d0*/  HFMA2 R17, -RZ, RZ, 0, 0 ;  /* 0x00000000ff117431 */ /* 0x000fe400000001ff */
[----:B------:R-:W-:Y:S02]  /*01e0*/  IMAD.MOV.U32 R12, RZ, RZ, R8 ;  /* 0x000000ffff0c7224 */ /* 0x000fe400078e0008 */
[----:B------:R-:W-:Y:S02]  /*01f0*/  IMAD.MOV.U32 R7, RZ, RZ, RZ ;  /* 0x000000ffff077224 */ /* 0x000fe400078e00ff */
[----:B0-----:R-:W-:-:S07]  /*0200*/  IMAD R18, R0, UR6, R5 ;  /* 0x0000000600127c24 */ /* 0x001fce000f8e0205 */
.L_x_4:
[----:B------:R-:W0:Y:S01]  /*0210*/  LDCU UR6, c[0x0][0x388] ;  /* 0x00007100ff0677ac */ /* 0x000e220008000800 */
[----:B------:R-:W-:Y:S01]  /*0220*/  BSSY.RECONVERGENT B1, `(.L_x_2) ;  /* 0x0000014000017945 */ /* 0x000fe20003800200 */
[----:B------:R-:W-:Y:S02]  /*0230*/  IMAD.MOV.U32 R14, RZ, RZ, RZ ;  /* 0x000000ffff0e7224 */ /* 0x000fe400078e00ff */
[----:B------:R-:W-:Y:S02]  /*0240*/  IMAD.MOV.U32 R15, RZ, RZ, R5 ;  /* 0x000000ffff0f7224 */ /* 0x000fe400078e0005 */
[----:B------:R-:W-:Y:S02]  /*0250*/  IMAD.MOV.U32 R16, RZ, RZ, R18 ;  /* 0x000000ffff107224 */ /* 0x000fe400078e0012 */
[----:B0-----:R-:W-:-:S07]  /*0260*/  IMAD R13, R0, UR6, R12 ;  /* 0x00000006000d7c24 */ /* 0x001fce000f8e020c */
.L_x_3:
[----:B------:R-:W-:Y:S02]  /*0270*/  ISETP.GE.AND P0, PT, R15, R6, PT ;  /* 0x000000060f00720c */ /* 0x000fe40003f06270 */
[C---:B------:R-:W-:Y:S02]  /*0280*/  IADD3 R8, P2, PT, R16.reuse, UR8, RZ ;  /* 0x0000000810087c10 */ /* 0x040fe4000ff5e0ff */
[C---:B------:R-:W-:Y:S02]  /*0290*/  IADD3 R10, P1, PT, R13.reuse, UR8, RZ ;  /* 0x000000080d0a7c10 */ /* 0x040fe4000ff3e0ff */
[----:B------:R-:W-:Y:S02]  /*02a0*/  LEA.HI.X.SX32 R9, R16, UR9, 0x1, P2 ;  /* 0x0000000910097c11 */ /* 0x000fe400090f0eff */
[----:B------:R-:W-:-:S05]  /*02b0*/  LEA.HI.X.SX32 R11, R13, UR9, 0x1, P1 ;  /* 0x000000090d0b7c11 */ /* 0x000fca00088f0eff */
[----:B------:R-:W2:Y:S04]  /*02c0*/  @!P0 LDG.E.U8 R10, desc[UR4][R10.64] ;  /* 0x000000040a0a8981 */ /* 0x000ea8000c1e1100 */
[----:B------:R-:W2:Y:S01]  /*02d0*/  @!P0 LDG.E.U8 R9, desc[UR4][R8.64] ;  /* 0x0000000408098981 */ /* 0x000ea2000c1e1100 */
[C---:B------:R-:W-:Y:S01]  /*02e0*/  ISETP.LT.AND P1, PT, R14.reuse, UR7, PT ;  /* 0x000000070e007c0c */ /* 0x040fe2000bf21270 */
[----:B------:R-:W-:Y:S01]  /*02f0*/  VIADD R15, R15, 0x1 ;  /* 0x000000010f0f7836 */ /* 0x000fe20000000000 */
[----:B------:R-:W-:Y:S01]  /*0300*/  MOV R20, R14 ;  /* 0x0000000e00147202 */ /* 0x000fe20000000f00 */
[----:B------:R-:W-:Y:S02]  /*0310*/  VIADD R14, R14, 0x1 ;  /* 0x000000010e0e7836 */ /* 0x000fe40000000000 */
[----:B------:R-:W-:-:S02]  /*0320*/  VIADD R13, R13, 0x1 ;  /* 0x000000010d0d7836 */ /* 0x000fc40000000000 */
[----:B------:R-:W-:Y:S01]  /*0330*/  VIADD R16, R16, 0x1 ;  /* 0x0000000110107836 */ /* 0x000fe20000000000 */
[----:B--2---:R-:W-:-:S13]  /*0340*/  ISETP.EQ.AND P0, PT, R10, R9, !P0 ;  /* 0x000000090a00720c */ /* 0x004fda0004702270 */
[----:B------:R-:W-:Y:S05]  /*0350*/  @P0 BRA P1, `(.L_x_3) ;  /* 0xfffffffc00c40947 */ /* 0x000fea000083ffff */
[----:B------:R-:W-:Y:S05]  /*0360*/  BSYNC.RECONVERGENT B1 ;  /* 0x0000000000017941 */ /* 0x000fea0003800200 */
.L_x_2:
[CC--:B------:R-:W-:Y:S02]  /*0370*/  ISETP.GT.U32.AND P0, PT, R20.reuse, R7.reuse, PT ;  /* 0x000000071400720c */ /* 0x0c0fe40003f04070 */
[----:B------:R-:W-:-:S11]  /*0380*/  VIMNMX.U32 R7, PT, PT, R20, R7, !PT ;  /* 0x0000000714077248 */ /* 0x000fd60007fe0000 */
[C---:B------:R-:W-:Y:S01]  /*0390*/  @P0 IADD3 R17, PT, PT, -R12.reuse, R5, RZ ;  /* 0x000000050c110210 */ /* 0x040fe20007ffe1ff */
[----:B------:R-:W-:-:S05]  /*03a0*/  VIADD R12, R12, 0x1 ;  /* 0x000000010c0c7836 */ /* 0x000fca0000000000 */
[----:B------:R-:W-:-:S13]  /*03b0*/  ISETP.NE.AND P0, PT, R12, R5, PT ;  /* 0x000000050c00720c */ /* 0x000fda0003f05270 */
[----:B------:R-:W-:Y:S05]  /*03c0*/  @P0 BRA `(.L_x_4) ;  /* 0xfffffffc00900947 */ /* 0x000fea000383ffff */
.L_x_1:
[----:B------:R-:W-:Y:S05]  /*03d0*/  BSYNC.RECONVERGENT B0 ;  /* 0x0000000000007941 */ /* 0x000fea0003800200 */
.L_x_0:
[----:B------:R-:W0:Y:S01]  /*03e0*/  LDCU UR6, c[0x0][0x388] ;  /* 0x00007100ff0677ac */ /* 0x000e220008000800 */
[----:B------:R-:W-:Y:S01]  /*03f0*/  ISETP.NE.AND P0, PT, R7, RZ, PT ;  /* 0x000000ff0700720c */ /* 0x000fe20003f05270 */
[----:B------:R-:W1:-:S12]  /*0400*/  LDCU.64 UR10, c[0x0][0x380] ;  /* 0x00007000ff0a77ac */ /* 0x000e580008000a00 */
[----:B------:R-:W2:Y:S01]  /*0410*/  @P0 LDG.E.64 R8, desc[UR4][R2.64] ;  /* 0x0000000402080981 */ /* 0x000ea2000c1e1b00 */
[----:B0-----:R-:W-:-:S04]  /*0420*/  IMAD R10, R0, UR6, R5 ;  /* 0x00000006000a7c24 */ /* 0x001fc8000f8e0205 */
[----:B------:R-:W-:-:S05]  /*0430*/  @P0 IMAD.IADD R11, R7, 0x1, R10 ;  /* 0x00000001070b0824 */ /* 0x000fca00078e020a */
[----:B-1----:R-:W-:-:S04]  /*0440*/  @P0 IADD3 R12, P1, PT, R11, UR10, RZ ;  /* 0x0000000a0b0c0c10 */ /* 0x002fc8000ff3e0ff */
[----:B------:R-:W-:-:S06]  /*0450*/  @P0 LEA.HI.X.SX32 R13, R11, UR11, 0x1, P1 ;  /* 0x0000000b0b0d0c11 */ /* 0x000fcc00088f0eff */
[----:B------:R-:W3:Y:S01]  /*0460*/  @P0 LDG.E.U8 R13, desc[UR4][R12.64] ;  /* 0x000000040c0d0981 */ /* 0x000ee2000c1e1100 */
[----:B------:R-:W-:-:S04]  /*0470*/  @!P0 IADD3 R14, P1, PT, R10, UR10, RZ ;  /* 0x0000000a0a0e8c10 */ /* 0x000fc8000ff3e0ff */
[----:B------:R-:W-:Y:S01]  /*0480*/  @!P0 LEA.HI.X.SX32 R15, R10, UR11, 0x1, P1 ;  /* 0x0000000b0a0f8c11 */ /* 0x000fe200088f0eff */
[----:B--2---:R-:W-:-:S05]  /*0490*/  @P0 IMAD.WIDE.U32 R8, R4, 0xc, R8 ;  /* 0x0000000c04080825 */ /* 0x004fca00078e0008 */
[----:B------:R0:W-:Y:S04]  /*04a0*/  @P0 STG.E desc[UR4][R8.64], R17 ;  /* 0x0000001108000986 */ /* 0x0001e8000c101904 */
[----:B------:R0:W-:Y:S04]  /*04b0*/  @P0 STG.E desc[UR4][R8.64+0x4], R7 ;  /* 0x0000040708000986 */ /* 0x0001e8000c101904 */
[----:B---3--:R0:W-:Y:S04]  /*04c0*/  @P0 STG.E.U8 desc[UR4][R8.64+0x8], R13 ;  /* 0x0000080d08000986 */ /* 0x0081e8000c101104 */
[----:B------:R-:W2:Y:S04]  /*04d0*/  @!P0 LDG.E.U8 R14, desc[UR4][R14.64] ;  /* 0x000000040e0e8981 */ /* 0x000ea8000c1e1100 */
[----:B------:R-:W3:Y:S01]  /*04e0*/  @!P0 LDG.E.64 R10, desc[UR4][R2.64] ;  /* 0x00000004020a8981 */ /* 0x000ee2000c1e1b00 */
[----:B------:R-:W-:Y:S01]  /*04f0*/  @P0 VIADD R12, R7, 0x1 ;  /* 0x00000001070c0836 */ /* 0x000fe20000000000 */
[----:B------:R-:W-:-:S02]  /*0500*/  @!P0 PRMT R19, RZ, 0x3340, RZ ;  /* 0x00003340ff138816 */ /* 0x000fc400000000ff */
[----:B------:R-:W-:-:S05]  /*0510*/  @!P0 MOV R12, 0x1 ;  /* 0x00000001000c8802 */ /* 0x000fca0000000f00 */
[----:B------:R-:W-:Y:S01]  /*0520*/  IMAD.IADD R5, R12, 0x1, R5 ;  /* 0x000000010c057824 */ /* 0x000fe200078e0205 */
[----:B--2---:R-:W-:Y:S01]  /*0530*/  @!P0 PRMT R16, R14, 0x3340, RZ ;  /* 0x000033400e108816 */ /* 0x004fe200000000ff */
[----:B---3--:R-:W-:-:S03]  /*0540*/  @!P0 IMAD.WIDE.U32 R10, R4, 0xc, R10 ;  /* 0x0000000c040a8825 */ /* 0x008fc600078e000a */
[----:B------:R-:W-:Y:S02]  /*0550*/  @!P0 PRMT R19, R16, 0x5410, R19 ;  /* 0x0000541010138816 */ /* 0x000fe40000000013 */
[----:B------:R0:W-:Y:S04]  /*0560*/  @!P0 STG.E desc[UR4][R10.64], RZ ;  /* 0x000000ff0a008986 */ /* 0x0001e8000c101904 */
[----:B------:R0:W-:Y:S04]  /*0570*/  @!P0 STG.E desc[UR4][R10.64+0x4], RZ ;  /* 0x000004ff0a008986 */ /* 0x0001e8000c101904 */
[----:B------:R0:W-:Y:S01]  /*0580*/  @!P0 STG.E desc[UR4][R10.64+0x8], R19 ;  /* 0x000008130a008986 */ /* 0x0001e2000c101904 */
[----:B------:R-:W-:Y:S01]  /*0590*/  ISETP.GE.AND P0, PT, R5, R6, PT ;  /* 0x000000060500720c */ /* 0x000fe20003f06270 */
[----:B------:R-:W-:-:S12]  /*05a0*/  VIADD R4, R4, 0x1 ;  /* 0x0000000104047836 */ /* 0x000fd80000000000 */
[----:B0-----:R-:W-:Y:S05]  /*05b0*/  @!P0 BRA `(.L_x_5) ;  /* 0xfffffff800e48947 */ /* 0x001fea000383ffff */
[----:B------:R-:W-:Y:S05]  /*05c0*/  EXIT ;  /* 0x000000000000794d */ /* 0x000fea0003800000 */
.L_x_6:
[----:B------:R-:W-:-:S00]  /*05d0*/  BRA `(.L_x_6) ;  /* 0xfffffffc00fc7947 */ /* 0x000fc0000383ffff */
[----:B------:R-:W-:-:S00]  /*05e0*/  NOP ;  /* 0x0000000000007918 */ /* 0x000fc00000000000 */
        /* <DEDUP_REMOVED lines=9> */
.L_x_7:


//--------------------- .nv.shared.reserved.0     --------------------------
	.section	.nv.shared.reserved.0,"aw",@nobits
	.weak		__nv_reservedSMEM_offset_0_alias
	.size		__nv_reservedSMEM_offset_0_alias, 0, 64
	.other		__nv_reservedSMEM_offset_0_alias,@"STO_CUDA_RESERVED_SHARED STV_DEFAULT"
__nv_reservedSMEM_offset_0_alias:
	.zero		0
	.zero		64


//--------------------- .nv.constant0._Z20lz77_compress_kernelPciPP5tokeniiii --------------------------
	.section	.nv.constant0._Z20lz77_compress_kernelPciPP5tokeniiii,"a",@progbits
	.sectionflags	@""
	.align	4
.nv.constant0._Z20lz77_compress_kernelPciPP5tokeniiii:
	.zero		936


//--------------------- SYMBOLS --------------------------

	.type		.nv.reservedSmem.offset0,@object
	.size		.nv.reservedSmem.offset0,0x4
